	.headerflags	@"EF_CUDA_TEXMODE_UNIFIED EF_CUDA_64BIT_ADDRESS EF_CUDA_ACCELERATORS EF_CUDA_SM90 EF_CUDA_VIRTUAL_SM(EF_CUDA_SM90)"
	.elftype	@"ET_EXEC"


//--------------------- .nv.info                  --------------------------
	.section	.nv.info,"",@"SHT_CUDA_INFO"
	.align	4


	//----- nvinfo : EIATTR_REGCOUNT
	.align		4
        /*0000*/ 	.byte	0x04, 0x2f
        /*0002*/ 	.short	(.L_1 - .L_0)
	.align		4
.L_0:
        /*0004*/ 	.word	index@(triton_poi_fused_max_pool2d_with_indices_8)
        /*0008*/ 	.word	0x00000016


	//----- nvinfo : EIATTR_MIN_STACK_SIZE
	.align		4
.L_1:
        /*000c*/ 	.byte	0x04, 0x12
        /*000e*/ 	.short	(.L_3 - .L_2)
	.align		4
.L_2:
        /*0010*/ 	.word	index@(triton_poi_fused_max_pool2d_with_indices_8)
        /*0014*/ 	.word	0x00000000


	//----- nvinfo : EIATTR_FRAME_SIZE
	.align		4
.L_3:
        /*0018*/ 	.byte	0x04, 0x11
        /*001a*/ 	.short	(.L_5 - .L_4)
	.align		4
.L_4:
        /*001c*/ 	.word	index@(triton_poi_fused_max_pool2d_with_indices_8)
        /*0020*/ 	.word	0x00000000


	//----- nvinfo : EIATTR_MIN_STACK_SIZE
	.align		4
.L_5:
        /*0024*/ 	.byte	0x04, 0x12
        /*0026*/ 	.short	(.L_7 - .L_6)
	.align		4
.L_6:
        /*0028*/ 	.word	index@(triton_poi_fused_max_pool2d_with_indices_8)
        /*002c*/ 	.word	0x00000000
.L_7:


//--------------------- .nv.info.triton_poi_fused_max_pool2d_with_indices_8 --------------------------
	.section	.nv.info.triton_poi_fused_max_pool2d_with_indices_8,"",@"SHT_CUDA_INFO"
	.sectionflags	@""
	.align	4


	//----- nvinfo : EIATTR_CUDA_API_VERSION
	.align		4
        /*0000*/ 	.byte	0x04, 0x37
        /*0002*/ 	.short	(.L_9 - .L_8)
.L_8:
        /*0004*/ 	.word	0x0000007c


	//----- nvinfo : EIATTR_KPARAM_INFO
	.align		4
.L_9:
        /*0008*/ 	.byte	0x04, 0x17
        /*000a*/ 	.short	(.L_11 - .L_10)
.L_10:
        /*000c*/ 	.word	0x00000000
        /*0010*/ 	.short	0x0003
        /*0012*/ 	.short	0x0018
        /*0014*/ 	.byte	0x00, 0xf0, 0x11, 0x00


	//----- nvinfo : EIATTR_KPARAM_INFO
	.align		4
.L_11:
        /*0018*/ 	.byte	0x04, 0x17
        /*001a*/ 	.short	(.L_13 - .L_12)
.L_12:
        /*001c*/ 	.word	0x00000000
        /*0020*/ 	.short	0x0002
        /*0022*/ 	.short	0x0010
        /*0024*/ 	.byte	0x00, 0xf4, 0x21, 0x00


	//----- nvinfo : EIATTR_KPARAM_INFO
	.align		4
.L_13:
        /*0028*/ 	.byte	0x04, 0x17
        /*002a*/ 	.short	(.L_15 - .L_14)
.L_14:
        /*002c*/ 	.word	0x00000000
        /*0030*/ 	.short	0x0001
        /*0032*/ 	.short	0x0008
        /*0034*/ 	.byte	0x00, 0xf4, 0x21, 0x00


	//----- nvinfo : EIATTR_KPARAM_INFO
	.align		4
.L_15:
        /*0038*/ 	.byte	0x04, 0x17
        /*003a*/ 	.short	(.L_17 - .L_16)
.L_16:
        /*003c*/ 	.word	0x00000000
        /*0040*/ 	.short	0x0000
        /*0042*/ 	.short	0x0000
        /*0044*/ 	.byte	0x00, 0xf4, 0x21, 0x00


	//----- nvinfo : EIATTR_SPARSE_MMA_MASK
	.align		4
.L_17:
        /*0048*/ 	.byte	0x03, 0x50
        /*004a*/ 	.short	0x0000


	//----- nvinfo : EIATTR_MAXREG_COUNT
	.align		4
        /*004c*/ 	.byte	0x03, 0x1b
        /*004e*/ 	.short	0x00ff


	//----- nvinfo : EIATTR_EXIT_INSTR_OFFSETS
	.align		4
        /*0050*/ 	.byte	0x04, 0x1c
        /*0052*/ 	.short	(.L_19 - .L_18)


	//   ....[0]....
.L_18:
        /*0054*/ 	.word	0x00000480


	//----- nvinfo : EIATTR_REQNTID
	.align		4
.L_19:
        /*0058*/ 	.byte	0x04, 0x10
        /*005a*/ 	.short	(.L_21 - .L_20)
.L_20:
        /*005c*/ 	.word	0x00000100
        /*0060*/ 	.word	0x00000001
        /*0064*/ 	.word	0x00000001


	//----- nvinfo : EIATTR_CBANK_PARAM_SIZE
	.align		4
.L_21:
        /*0068*/ 	.byte	0x03, 0x19
        /*006a*/ 	.short	0x001c


	//----- nvinfo : EIATTR_PARAM_CBANK
	.align		4
        /*006c*/ 	.byte	0x04, 0x0a
        /*006e*/ 	.short	(.L_23 - .L_22)
	.align		4
.L_22:
        /*0070*/ 	.word	index@(.nv.constant0.triton_poi_fused_max_pool2d_with_indices_8)
        /*0074*/ 	.short	0x0210
        /*0076*/ 	.short	0x001c


	//----- nvinfo : EIATTR_SW_WAR
	.align		4
.L_23:
        /*0078*/ 	.byte	0x04, 0x36
        /*007a*/ 	.short	(.L_25 - .L_24)
.L_24:
        /*007c*/ 	.word	0x00000008
.L_25:


//--------------------- .nv.callgraph             --------------------------
	.section	.nv.callgraph,"",@"SHT_CUDA_CALLGRAPH"
	.align	4
	.sectionentsize	8
	.align		4
        /*0000*/ 	.word	0x00000000
	.align		4
        /*0004*/ 	.word	0xffffffff
	.align		4
        /*0008*/ 	.word	0x00000000
	.align		4
        /*000c*/ 	.word	0xfffffffe
	.align		4
        /*0010*/ 	.word	0x00000000
	.align		4
        /*0014*/ 	.word	0xfffffffd
	.align		4
        /*0018*/ 	.word	0x00000000
	.align		4
        /*001c*/ 	.word	0xfffffffc


//--------------------- .text.triton_poi_fused_max_pool2d_with_indices_8 --------------------------
	.section	.text.triton_poi_fused_max_pool2d_with_indices_8,"ax",@progbits
	.align	128
        .global         triton_poi_fused_max_pool2d_with_indices_8
        .type           triton_poi_fused_max_pool2d_with_indices_8,@function
        .size           triton_poi_fused_max_pool2d_with_indices_8,(.L_x_1 - triton_poi_fused_max_pool2d_with_indices_8)
        .other          triton_poi_fused_max_pool2d_with_indices_8,@"STO_CUDA_ENTRY STV_DEFAULT"
triton_poi_fused_max_pool2d_with_indices_8:
.text.triton_poi_fused_max_pool2d_with_indices_8:
[----:B------:R-:W-:Y:S01]  /*0000*/  LDC R1, c[0x0][0x28] ;  /* 0x00000a00ff017b82 */ /* 0x000fe20000000800 */
[----:B------:R-:W1:Y:S07]  /*0010*/  S2R R0, SR_TID.X ;  /* 0x0000000000007919 */ /* 0x000e6e0000002100 */
[----:B------:R-:W2:Y:S01]  /*0020*/  LDC.64 R2, c[0x0][0x210] ;  /* 0x00008400ff027b82 */ /* 0x000ea20000000a00 */
[----:B------:R-:W-:Y:S01]  /*0030*/  ULDC.64 UR4, c[0x0][0x208] ;  /* 0x0000820000047ab9 */ /* 0x000fe20000000a00 */
[----:B------:R-:W-:Y:S01]  /*0040*/  ULDC.64 UR6, c[0x0][0x220] ;  /* 0x0000880000067ab9 */ /* 0x000fe20000000a00 */
[----:B------:R-:W3:Y:S01]  /*0050*/  S2R R7, SR_CTAID.X ;  /* 0x0000000000077919 */ /* 0x000ee20000002500 */
[----:B-1----:R-:W-:Y:S01]  /*0060*/  IMAD.SHL.U32 R0, R0, 0x2, RZ ;  /* 0x0000000200007824 */ /* 0x002fe200078e00ff */
[----:B---3--:R-:W-:-:S04]  /*0070*/  SHF.R.S32.HI R9, RZ, 0x16, R7 ;  /* 0x00000016ff097819 */ /* 0x008fc80000011407 */
[----:B------:R-:W-:Y:S02]  /*0080*/  LOP3.LUT R0, R0, 0x1fe, RZ, 0xc0, !PT ;  /* 0x000001fe00007812 */ /* 0x000fe400078ec0ff */
[----:B------:R-:W-:-:S03]  /*0090*/  SGXT R9, R9, 0x1 ;  /* 0x000000010909781a */ /* 0x000fc60000000200 */
[----:B------:R-:W-:-:S04]  /*00a0*/  IMAD R0, R7, 0x200, R0 ;  /* 0x0000020007007824 */ /* 0x000fc800078e0200 */
[----:B------:R-:W-:Y:S01]  /*00b0*/  VIADD R4, R0, 0x1 ;  /* 0x0000000100047836 */ /* 0x000fe20000000000 */
[----:B------:R-:W-:-:S04]  /*00c0*/  SHF.R.S32.HI R5, RZ, 0x1f, R0 ;  /* 0x0000001fff057819 */ /* 0x000fc80000011400 */
[----:B------:R-:W-:Y:S02]  /*00d0*/  LEA.HI R5, R5, R0, RZ, 0x4 ;  /* 0x0000000005057211 */ /* 0x000fe400078f20ff */
[----:B------:R-:W-:Y:S02]  /*00e0*/  LEA.HI R9, R9, R4, RZ, 0x4 ;  /* 0x0000000409097211 */ /* 0x000fe400078f20ff */
[C---:B------:R-:W-:Y:S01]  /*00f0*/  LOP3.LUT R7, R5.reuse, 0x7ffffff0, RZ, 0xc0, !PT ;  /* 0x7ffffff005077812 */ /* 0x040fe200078ec0ff */
[----:B------:R-:W-:Y:S01]  /*0100*/  IMAD.SHL.U32 R5, R5, 0x4, RZ ;  /* 0x0000000405057824 */ /* 0x000fe200078e00ff */
[----:B------:R-:W-:-:S03]  /*0110*/  LOP3.LUT R9, R9, 0x7ffffff0, RZ, 0xc0, !PT ;  /* 0x7ffffff009097812 */ /* 0x000fc600078ec0ff */
[----:B------:R-:W-:Y:S01]  /*0120*/  IMAD.IADD R7, R0, 0x1, -R7 ;  /* 0x0000000100077824 */ /* 0x000fe200078e0a07 */
[----:B------:R-:W-:Y:S01]  /*0130*/  LOP3.LUT R5, R5, 0xffffffc0, RZ, 0xc0, !PT ;  /* 0xffffffc005057812 */ /* 0x000fe200078ec0ff */
[----:B------:R-:W-:-:S04]  /*0140*/  IMAD.IADD R4, R4, 0x1, -R9 ;  /* 0x0000000104047824 */ /* 0x000fc800078e0a09 */
[--C-:B------:R-:W-:Y:S02]  /*0150*/  IMAD R15, R7, 0x2, R5.reuse ;  /* 0x00000002070f7824 */ /* 0x100fe400078e0205 */
[----:B------:R-:W-:Y:S02]  /*0160*/  IMAD R17, R4, 0x2, R5 ;  /* 0x0000000204117824 */ /* 0x000fe400078e0205 */
[----:B--2---:R-:W-:-:S04]  /*0170*/  IMAD.WIDE R8, R15, 0x4, R2 ;  /* 0x000000040f087825 */ /* 0x004fc800078e0202 */
[----:B------:R-:W-:Y:S01]  /*0180*/  VIADD R13, R15, 0x20 ;  /* 0x000000200f0d7836 */ /* 0x000fe20000000000 */
[----:B------:R-:W2:Y:S01]  /*0190*/  LDG.E.EL R4, desc[UR4][R8.64] ;  /* 0x0000000408047981 */ /* 0x000ea2000c2e1900 */
[----:B------:R-:W-:-:S03]  /*01a0*/  IMAD.WIDE R10, R17, 0x4, R2 ;  /* 0x00000004110a7825 */ /* 0x000fc600078e0202 */
[----:B------:R1:W2:Y:S01]  /*01b0*/  LDG.E.EL R18, desc[UR4][R8.64+0x4] ;  /* 0x0000040408127981 */ /* 0x0002a2000c2e1900 */
[----:B------:R-:W-:-:S03]  /*01c0*/  IMAD.WIDE R12, R13, 0x4, R2 ;  /* 0x000000040d0c7825 */ /* 0x000fc600078e0202 */
[----:B------:R-:W3:Y:S01]  /*01d0*/  LDG.E.EL R16, desc[UR4][R10.64] ;  /* 0x000000040a107981 */ /* 0x000ee2000c2e1900 */
[----:B------:R-:W-:-:S03]  /*01e0*/  VIADD R7, R17, 0x20 ;  /* 0x0000002011077836 */ /* 0x000fc60000000000 */
[----:B------:R-:W3:Y:S01]  /*01f0*/  LDG.E.EL R19, desc[UR4][R10.64+0x4] ;  /* 0x000004040a137981 */ /* 0x000ee2000c2e1900 */
[----:B------:R-:W-:-:S03]  /*0200*/  IMAD.WIDE R6, R7, 0x4, R2 ;  /* 0x0000000407067825 */ /* 0x000fc600078e0202 */
[----:B------:R4:W5:Y:S01]  /*0210*/  LDG.E.EL R5, desc[UR4][R12.64] ;  /* 0x000000040c057981 */ /* 0x000962000c2e1900 */
[----:B------:R-:W-:-:S03]  /*0220*/  VIADD R15, R15, 0x21 ;  /* 0x000000210f0f7836 */ /* 0x000fc60000000000 */
[----:B------:R-:W5:Y:S01]  /*0230*/  LDG.E.EL R6, desc[UR4][R6.64] ;  /* 0x0000000406067981 */ /* 0x000f62000c2e1900 */
[----:B------:R-:W-:Y:S02]  /*0240*/  VIADD R17, R17, 0x21 ;  /* 0x0000002111117836 */ /* 0x000fe40000000000 */
[--C-:B-1----:R-:W-:Y:S01]  /*0250*/  IMAD.WIDE R8, R15, 0x4, R2.reuse ;  /* 0x000000040f087825 */ /* 0x102fe200078e0202 */
[----:B----4-:R-:W1:Y:S03]  /*0260*/  LDC.64 R12, c[0x0][0x218] ;  /* 0x00008600ff0c7b82 */ /* 0x010e660000000a00 */
[----:B------:R-:W-:Y:S02]  /*0270*/  IMAD.WIDE R14, R17, 0x4, R2 ;  /* 0x00000004110e7825 */ /* 0x000fe400078e0202 */
[----:B------:R1:W4:Y:S04]  /*0280*/  LDG.E.EL R2, desc[UR4][R8.64] ;  /* 0x0000000408027981 */ /* 0x000328000c2e1900 */
[----:B------:R-:W4:Y:S01]  /*0290*/  LDG.E.EL R3, desc[UR4][R14.64] ;  /* 0x000000040e037981 */ /* 0x000f22000c2e1900 */
[----:B-1----:R-:W-:Y:S01]  /*02a0*/  IMAD.WIDE R8, R0, 0x4, R12 ;  /* 0x0000000400087825 */ /* 0x002fe200078e020c */
[----:B--2---:R-:W-:-:S02]  /*02b0*/  FSETP.GT.AND P3, PT, R18, R4, PT ;  /* 0x000000041200720b */ /* 0x004fc40003f64000 */
[----:B------:R-:W-:Y:S02]  /*02c0*/  FSETP.NAN.AND P0, PT, R18, R18, PT ;  /* 0x000000121200720b */ /* 0x000fe40003f08000 */
[----:B---3--:R-:W-:Y:S02]  /*02d0*/  FSETP.GT.AND P2, PT, R19, R16, PT ;  /* 0x000000101300720b */ /* 0x008fe40003f44000 */
[----:B-----5:R-:W-:-:S07]  /*02e0*/  FSETP.NAN.AND P4, PT, R5, R5, PT ;  /* 0x000000050500720b */ /* 0x020fce0003f88000 */
[----:B------:R-:W-:Y:S02]  /*02f0*/  @!P3 SEL R18, R18, R4, P0 ;  /* 0x000000041212b207 */ /* 0x000fe40000000000 */
[----:B------:R-:W-:Y:S02]  /*0300*/  FSETP.NAN.AND P1, PT, R6, R6, PT ;  /* 0x000000060600720b */ /* 0x000fe40003f28000 */
[C---:B------:R-:W-:Y:S02]  /*0310*/  FSETP.NAN.AND P5, PT, R19.reuse, R19, PT ;  /* 0x000000131300720b */ /* 0x040fe40003fa8000 */
[----:B------:R-:W-:Y:S02]  /*0320*/  FSETP.GEU.AND P0, PT, R18, R5, PT ;  /* 0x000000051200720b */ /* 0x000fe40003f0e000 */
[----:B------:R-:W-:Y:S02]  /*0330*/  @!P2 SEL R19, R19, R16, P5 ;  /* 0x000000101313a207 */ /* 0x000fe40002800000 */
[----:B------:R-:W-:-:S02]  /*0340*/  @!P4 SEL R5, R5, R18, !P0 ;  /* 0x000000120505c207 */ /* 0x000fc40004000000 */
[----:B------:R-:W-:Y:S02]  /*0350*/  FSETP.GEU.AND P4, PT, R19, R6, PT ;  /* 0x000000061300720b */ /* 0x000fe40003f8e000 */
[----:B------:R-:W-:Y:S02]  /*0360*/  SEL R4, RZ, 0x1, !P3 ;  /* 0x00000001ff047807 */ /* 0x000fe40005800000 */
[----:B------:R-:W-:Y:S02]  /*0370*/  SEL R7, RZ, 0x1, !P2 ;  /* 0x00000001ff077807 */ /* 0x000fe40005000000 */
[----:B----4-:R-:W-:Y:S02]  /*0380*/  FSETP.NAN.AND P3, PT, R2, R2, PT ;  /* 0x000000020200720b */ /* 0x010fe40003f68000 */
[----:B------:R-:W-:Y:S02]  /*0390*/  FSETP.NAN.AND P2, PT, R3, R3, PT ;  /* 0x000000030300720b */ /* 0x000fe40003f48000 */
[----:B------:R-:W-:-:S02]  /*03a0*/  @!P1 SEL R6, R6, R19, !P4 ;  /* 0x0000001306069207 */ /* 0x000fc40006000000 */
[----:B------:R-:W-:Y:S02]  /*03b0*/  SEL R4, R4, 0x2, P0 ;  /* 0x0000000204047807 */ /* 0x000fe40000000000 */
[----:B------:R-:W-:Y:S02]  /*03c0*/  SEL R7, R7, 0x2, P4 ;  /* 0x0000000207077807 */ /* 0x000fe40002000000 */
[----:B------:R-:W-:Y:S02]  /*03d0*/  FSETP.GEU.AND P1, PT, R5, R2, PT ;  /* 0x000000020500720b */ /* 0x000fe40003f2e000 */
[----:B------:R-:W-:Y:S02]  /*03e0*/  FSETP.GEU.AND P0, PT, R6, R3, PT ;  /* 0x000000030600720b */ /* 0x000fe40003f0e000 */
[----:B------:R-:W-:Y:S02]  /*03f0*/  SEL R4, R4, 0x3, P1 ;  /* 0x0000000304047807 */ /* 0x000fe40000800000 */
[----:B------:R-:W-:-:S02]  /*0400*/  SEL R7, R7, 0x3, P0 ;  /* 0x0000000307077807 */ /* 0x000fc40000000000 */
[----:B------:R-:W-:Y:S02]  /*0410*/  IADD3 R10, P4, R0, UR6, RZ ;  /* 0x00000006000a7c10 */ /* 0x000fe4000ff9e0ff */
[----:B------:R-:W-:Y:S01]  /*0420*/  @!P3 SEL R2, R2, R5, !P1 ;  /* 0x000000050202b207 */ /* 0x000fe20004800000 */
[----:B------:R-:W-:Y:S01]  /*0430*/  IMAD R7, R7, 0x100, R4 ;  /* 0x0000010007077824 */ /* 0x000fe200078e0204 */
[----:B------:R-:W-:Y:S02]  /*0440*/  @!P2 SEL R3, R3, R6, !P0 ;  /* 0x000000060303a207 */ /* 0x000fe40004000000 */
[----:B------:R-:W-:-:S03]  /*0450*/  LEA.HI.X.SX32 R11, R0, UR7, 0x1, P4 ;  /* 0x00000007000b7c11 */ /* 0x000fc6000a0f0eff */
[----:B------:R-:W-:Y:S04]  /*0460*/  STG.E.64 desc[UR4][R8.64], R2 ;  /* 0x0000000208007986 */ /* 0x000fe8000c101b04 */
[----:B------:R-:W-:Y:S01]  /*0470*/  STG.E.U16 desc[UR4][R10.64], R7 ;  /* 0x000000070a007986 */ /* 0x000fe2000c101504 */
[----:B------:R-:W-:Y:S05]  /*0480*/  EXIT ;  /* 0x000000000000794d */ /* 0x000fea0003800000 */
.L_x_0:
[----:B------:R-:W-:-:S00]  /*0490*/  BRA `(.L_x_0) ;  /* 0xfffffffc00fc7947 */ /* 0x000fc0000383ffff */
[----:B------:R-:W-:-:S00]  /*04a0*/  NOP ;  /* 0x0000000000007918 */ /* 0x000fc00000000000 */
        /* <DEDUP_REMOVED lines=13> */
.L_x_1:


//--------------------- .nv.constant0.triton_poi_fused_max_pool2d_with_indices_8 --------------------------
	.section	.nv.constant0.triton_poi_fused_max_pool2d_with_indices_8,"a",@progbits
	.sectionflags	@""
	.align	4
.nv.constant0.triton_poi_fused_max_pool2d_with_indices_8:
	.zero		556
